//
// Generated by NVIDIA NVVM Compiler
//
// Compiler Build ID: CL-36424714
// Cuda compilation tools, release 13.0, V13.0.88
// Based on NVVM 20.0.0
//

.version 9.0
.target sm_100
.address_size 64

	// .globl	_Z13findSubstringPKcS0_ii
.global .align 4 .u32 isSubstring;

.visible .entry _Z13findSubstringPKcS0_ii(
	.param .u64 .ptr .align 1 _Z13findSubstringPKcS0_ii_param_0,
	.param .u64 .ptr .align 1 _Z13findSubstringPKcS0_ii_param_1,
	.param .u32 _Z13findSubstringPKcS0_ii_param_2,
	.param .u32 _Z13findSubstringPKcS0_ii_param_3
)
{
	.reg .pred 	%p<21>;
	.reg .b16 	%rs<3>;
	.reg .b32 	%r<50>;
	.reg .b64 	%rd<9>;

	ld.param.u64 	%rd3, [_Z13findSubstringPKcS0_ii_param_0];
	ld.param.u64 	%rd4, [_Z13findSubstringPKcS0_ii_param_1];
	ld.param.u32 	%r17, [_Z13findSubstringPKcS0_ii_param_2];
	ld.param.u32 	%r18, [_Z13findSubstringPKcS0_ii_param_3];
	max.s32 	%r19, %r17, 1024;
	shr.u32 	%r20, %r19, 10;
	mov.u32 	%r21, %tid.x;
	mov.u32 	%r22, %ctaid.x;
	mov.u32 	%r23, %ntid.x;
	mad.lo.s32 	%r24, %r22, %r23, %r21;
	mul.lo.s32 	%r44, %r20, %r24;
	add.s32 	%r25, %r44, %r20;
	setp.gt.s32 	%p1, %r25, 1024;
	sub.s32 	%r26, 1024, %r44;
	selp.b32 	%r2, %r26, %r20, %p1;
	setp.eq.s32 	%p2, %r2, 0;
	@%p2 bra 	$L__BB0_19;
	add.s32 	%r3, %r2, %r44;
	setp.lt.s32 	%p3, %r2, 1;
	add.s32 	%r27, %r44, %r18;
	setp.ge.s32 	%p4, %r27, %r17;
	or.pred  	%p5, %p3, %p4;
	@%p5 bra 	$L__BB0_19;
	setp.lt.s32 	%p6, %r18, 1;
	@%p6 bra 	$L__BB0_10;
	cvta.to.global.u64 	%rd1, %rd3;
	cvta.to.global.u64 	%rd2, %rd4;
$L__BB0_4:
	mov.b32 	%r45, 0;
$L__BB0_5:
	add.s32 	%r41, %r45, %r44;
	cvt.s64.s32 	%rd5, %r41;
	add.s64 	%rd6, %rd1, %rd5;
	ld.global.u8 	%rs1, [%rd6];
	cvt.u64.u32 	%rd7, %r45;
	add.s64 	%rd8, %rd2, %rd7;
	ld.global.u8 	%rs2, [%rd8];
	setp.ne.s16 	%p15, %rs1, %rs2;
	mov.u32 	%r46, %r45;
	@%p15 bra 	$L__BB0_7;
	add.s32 	%r45, %r45, 1;
	setp.eq.s32 	%p16, %r45, %r18;
	mov.u32 	%r46, %r18;
	@%p16 bra 	$L__BB0_7;
	bra.uni 	$L__BB0_5;
$L__BB0_7:
	setp.eq.s32 	%p17, %r46, %r18;
	@%p17 bra 	$L__BB0_8;
	bra.uni 	$L__BB0_9;
$L__BB0_8:
	mov.b32 	%r42, 1;
	st.global.u32 	[isSubstring], %r42;
$L__BB0_9:
	add.s32 	%r44, %r44, 1;
	setp.ge.s32 	%p18, %r44, %r3;
	add.s32 	%r43, %r44, %r18;
	setp.ge.s32 	%p19, %r43, %r17;
	or.pred  	%p20, %p18, %p19;
	@%p20 bra 	$L__BB0_19;
	bra.uni 	$L__BB0_4;
$L__BB0_10:
	not.b32 	%r28, %r44;
	add.s32 	%r29, %r17, %r28;
	sub.s32 	%r30, %r29, %r18;
	add.s32 	%r31, %r44, 1;
	max.s32 	%r32, %r3, %r31;
	add.s32 	%r33, %r32, %r28;
	min.u32 	%r9, %r30, %r33;
	and.b32  	%r34, %r9, 3;
	setp.eq.s32 	%p7, %r34, 3;
	@%p7 bra 	$L__BB0_15;
	add.s32 	%r35, %r9, 1;
	and.b32  	%r36, %r35, 3;
	neg.s32 	%r47, %r36;
	add.s32 	%r44, %r44, %r36;
$L__BB0_12:
	.pragma "nounroll";
	setp.ne.s32 	%p8, %r18, 0;
	@%p8 bra 	$L__BB0_14;
	mov.b32 	%r37, 1;
	st.global.u32 	[isSubstring], %r37;
$L__BB0_14:
	add.s32 	%r47, %r47, 1;
	setp.ne.s32 	%p9, %r47, 0;
	@%p9 bra 	$L__BB0_12;
$L__BB0_15:
	setp.lt.u32 	%p10, %r9, 3;
	@%p10 bra 	$L__BB0_19;
$L__BB0_16:
	setp.ne.s32 	%p11, %r18, 0;
	@%p11 bra 	$L__BB0_18;
	mov.b32 	%r38, 1;
	st.global.u32 	[isSubstring], %r38;
$L__BB0_18:
	add.s32 	%r44, %r44, 4;
	setp.lt.s32 	%p12, %r44, %r3;
	add.s32 	%r39, %r44, %r18;
	setp.lt.s32 	%p13, %r39, %r17;
	and.pred  	%p14, %p12, %p13;
	@%p14 bra 	$L__BB0_16;
$L__BB0_19:
	ret;

}


// ===== COMPILED SASS (sm_100) =====

	.target	sm_100

	.elftype	@"ET_EXEC"


//--------------------- .note.nv.tkinfo           --------------------------
	.section	.note.nv.tkinfo,"",@"SHT_NOTE"
	.sectionflags	@"SHF_NOTE_NV_TKINFO"
	.tkinfo
        /*0018*/ 	.word	0x00000002
        /*0030*/ 	.string	""
        /*0030*/ 	.string	"ptxas"
        /*0030*/ 	.string	"Cuda compilation tools, release 13.0, V13.0.88"
        /*0030*/ 	.string	"Build cuda_13.0.r13.0/compiler.36424714_0"
        /*0030*/ 	.string	"-arch sm_100 -m 64 "



//--------------------- .note.nv.cuinfo           --------------------------
	.section	.note.nv.cuinfo,"",@"SHT_NOTE"
	.sectionflags	@"SHF_NOTE_NV_CUINFO"
        /*0018*/ 	.short	0x0002
        /*001a*/ 	.short	0x0064
        /*001c*/ 	.short	0x0082
	.zero		2


//--------------------- .nv.info                  --------------------------
	.section	.nv.info,"",@"SHT_CUDA_INFO"
	.align	4


	//----- nvinfo : EIATTR_REGCOUNT
	.align		4
        /*0000*/ 	.byte	0x04, 0x2f
        /*0002*/ 	.short	(.L_2 - .L_1)
	.align		4
.L_1:
        /*0004*/ 	.word	index@(_Z13findSubstringPKcS0_ii)
        /*0008*/ 	.word	0x0000000a


	//----- nvinfo : EIATTR_FRAME_SIZE
	.align		4
.L_2:
        /*000c*/ 	.byte	0x04, 0x11
        /*000e*/ 	.short	(.L_4 - .L_3)
	.align		4
.L_3:
        /*0010*/ 	.word	index@(_Z13findSubstringPKcS0_ii)
        /*0014*/ 	.word	0x00000000


	//----- nvinfo : EIATTR_MIN_STACK_SIZE
	.align		4
.L_4:
        /*0018*/ 	.byte	0x04, 0x12
        /*001a*/ 	.short	(.L_6 - .L_5)
	.align		4
.L_5:
        /*001c*/ 	.word	index@(_Z13findSubstringPKcS0_ii)
        /*0020*/ 	.word	0x00000000
.L_6:


//--------------------- .nv.compat                --------------------------
	.section	.nv.compat,"",@"SHT_CUDA_COMPAT_INFO"
	.align	4
        /*0000*/ 	.byte	0x02, 0x09, 0x00, 0x00, 0x02, 0x02, 0x01, 0x00, 0x02, 0x05, 0x05, 0x00, 0x03, 0x07, 0x01, 0x01
        /*0010*/ 	.byte	0x02, 0x03, 0x00, 0x00, 0x02, 0x06, 0x01, 0x00, 0x04, 0x0b, 0x08, 0x00, 0x09, 0x00, 0x00, 0x00
        /*0020*/ 	.byte	0x00, 0x00, 0x00, 0x00


//--------------------- .nv.info._Z13findSubstringPKcS0_ii --------------------------
	.section	.nv.info._Z13findSubstringPKcS0_ii,"",@"SHT_CUDA_INFO"
	.sectionflags	@""
	.align	4


	//----- nvinfo : EIATTR_CUDA_API_VERSION
	.align		4
        /*0000*/ 	.byte	0x04, 0x37
        /*0002*/ 	.short	(.L_8 - .L_7)
.L_7:
        /*0004*/ 	.word	0x00000082


	//----- nvinfo : EIATTR_KPARAM_INFO
	.align		4
.L_8:
        /*0008*/ 	.byte	0x04, 0x17
        /*000a*/ 	.short	(.L_10 - .L_9)
.L_9:
        /*000c*/ 	.word	0x00000000
        /*0010*/ 	.short	0x0003
        /*0012*/ 	.short	0x0014
        /*0014*/ 	.byte	0x00, 0xf0, 0x11, 0x00


	//----- nvinfo : EIATTR_KPARAM_INFO
	.align		4
.L_10:
        /*0018*/ 	.byte	0x04, 0x17
        /*001a*/ 	.short	(.L_12 - .L_11)
.L_11:
        /*001c*/ 	.word	0x00000000
        /*0020*/ 	.short	0x0002
        /*0022*/ 	.short	0x0010
        /*0024*/ 	.byte	0x00, 0xf0, 0x11, 0x00


	//----- nvinfo : EIATTR_KPARAM_INFO
	.align		4
.L_12:
        /*0028*/ 	.byte	0x04, 0x17
        /*002a*/ 	.short	(.L_14 - .L_13)
.L_13:
        /*002c*/ 	.word	0x00000000
        /*0030*/ 	.short	0x0001
        /*0032*/ 	.short	0x0008
        /*0034*/ 	.byte	0x00, 0xf5, 0x21, 0x00


	//----- nvinfo : EIATTR_KPARAM_INFO
	.align		4
.L_14:
        /*0038*/ 	.byte	0x04, 0x17
        /*003a*/ 	.short	(.L_16 - .L_15)
.L_15:
        /*003c*/ 	.word	0x00000000
        /*0040*/ 	.short	0x0000
        /*0042*/ 	.short	0x0000
        /*0044*/ 	.byte	0x00, 0xf5, 0x21, 0x00


	//----- nvinfo : EIATTR_SPARSE_MMA_MASK
	.align		4
.L_16:
        /*0048*/ 	.byte	0x03, 0x50
        /*004a*/ 	.short	0x0000


	//----- nvinfo : EIATTR_MAXREG_COUNT
	.align		4
        /*004c*/ 	.byte	0x03, 0x1b
        /*004e*/ 	.short	0x00ff


	//----- nvinfo : EIATTR_MERCURY_ISA_VERSION
	.align		4
        /*0050*/ 	.byte	0x03, 0x5f
        /*0052*/ 	.short	0x0101


	//----- nvinfo : EIATTR_VRC_CTA_INIT_COUNT
	.align		4
        /*0054*/ 	.byte	0x02, 0x4a
	.zero		1
	.zero		1


	//----- nvinfo : EIATTR_EXIT_INSTR_OFFSETS
	.align		4
        /*0058*/ 	.byte	0x04, 0x1c
        /*005a*/ 	.short	(.L_18 - .L_17)


	//   ....[0]....
.L_17:
        /*005c*/ 	.word	0x000000d0


	//   ....[1]....
        /*0060*/ 	.word	0x00000120


	//   ....[2]....
        /*0064*/ 	.word	0x000003e0


	//   ....[3]....
        /*0068*/ 	.word	0x00000560


	//   ....[4]....
        /*006c*/ 	.word	0x00000600


	//   ....[5]....
        /*0070*/ 	.word	0x00000630


	//----- nvinfo : EIATTR_CRS_STACK_SIZE
	.align		4
.L_18:
        /*0074*/ 	.byte	0x04, 0x1e
        /*0076*/ 	.short	(.L_20 - .L_19)
.L_19:
        /*0078*/ 	.word	0x00000000


	//----- nvinfo : EIATTR_CBANK_PARAM_SIZE
	.align		4
.L_20:
        /*007c*/ 	.byte	0x03, 0x19
        /*007e*/ 	.short	0x0018


	//----- nvinfo : EIATTR_PARAM_CBANK
	.align		4
        /*0080*/ 	.byte	0x04, 0x0a
        /*0082*/ 	.short	(.L_22 - .L_21)
	.align		4
.L_21:
        /*0084*/ 	.word	index@(.nv.constant0._Z13findSubstringPKcS0_ii)
        /*0088*/ 	.short	0x0380
        /*008a*/ 	.short	0x0018


	//----- nvinfo : EIATTR_SW_WAR
	.align		4
.L_22:
        /*008c*/ 	.byte	0x04, 0x36
        /*008e*/ 	.short	(.L_24 - .L_23)
.L_23:
        /*0090*/ 	.word	0x00000008
.L_24:


//--------------------- .nv.callgraph             --------------------------
	.section	.nv.callgraph,"",@"SHT_CUDA_CALLGRAPH"
	.align	4
	.sectionentsize	8
	.align		4
        /*0000*/ 	.word	0x00000000
	.align		4
        /*0004*/ 	.word	0xffffffff
	.align		4
        /*0008*/ 	.word	0x00000000
	.align		4
        /*000c*/ 	.word	0xfffffffe
	.align		4
        /*0010*/ 	.word	0x00000000
	.align		4
        /*0014*/ 	.word	0xfffffffd
	.align		4
        /*0018*/ 	.word	0x00000000
	.align		4
        /*001c*/ 	.word	0xfffffffc


//--------------------- .nv.constant4             --------------------------
	.section	.nv.constant4,"a",@progbits
	.align	8
	.align		8
.nv.constant4:
        /*0000*/ 	.dword	isSubstring


//--------------------- .text._Z13findSubstringPKcS0_ii --------------------------
	.section	.text._Z13findSubstringPKcS0_ii,"ax",@progbits
	.align	128
        .global         _Z13findSubstringPKcS0_ii
        .type           _Z13findSubstringPKcS0_ii,@function
        .size           _Z13findSubstringPKcS0_ii,(.L_x_10 - _Z13findSubstringPKcS0_ii)
        .other          _Z13findSubstringPKcS0_ii,@"STO_CUDA_ENTRY STV_DEFAULT"
_Z13findSubstringPKcS0_ii:
.text._Z13findSubstringPKcS0_ii:
[----:B------:R-:W-:Y:S01]  /*0000*/  LDC R1, c[0x0][0x37c] ;  /* 0x0000df00ff017b82 */ /* 0x000fe20000000800 */
[----:B------:R-:W0:Y:S07]  /*0010*/  S2R R3, SR_TID.X ;  /* 0x0000000000037919 */ /* 0x000e2e0000002100 */
[----:B------:R-:W1:Y:S08]  /*0020*/  LDC R7, c[0x0][0x390] ;  /* 0x0000e400ff077b82 */ /* 0x000e700000000800 */
[----:B------:R-:W0:Y:S08]  /*0030*/  S2UR UR4, SR_CTAID.X ;  /* 0x00000000000479c3 */ /* 0x000e300000002500 */
[----:B------:R-:W0:Y:S01]  /*0040*/  LDC R2, c[0x0][0x360] ;  /* 0x0000d800ff027b82 */ /* 0x000e220000000800 */
[----:B-1----:R-:W-:-:S04]  /*0050*/  VIMNMX R0, PT, PT, R7, 0x400, !PT ;  /* 0x0000040007007848 */ /* 0x002fc80007fe0100 */
[----:B------:R-:W-:Y:S01]  /*0060*/  SHF.R.U32.HI R0, RZ, 0xa, R0 ;  /* 0x0000000aff007819 */ /* 0x000fe20000011600 */
[----:B0-----:R-:W-:-:S04]  /*0070*/  IMAD R3, R2, UR4, R3 ;  /* 0x0000000402037c24 */ /* 0x001fc8000f8e0203 */
[----:B------:R-:W-:-:S04]  /*0080*/  IMAD R3, R0, R3, RZ ;  /* 0x0000000300037224 */ /* 0x000fc800078e02ff */
[----:B------:R-:W-:-:S05]  /*0090*/  IMAD.IADD R2, R0, 0x1, R3 ;  /* 0x0000000100027824 */ /* 0x000fca00078e0203 */
[----:B------:R-:W-:-:S13]  /*00a0*/  ISETP.GT.AND P0, PT, R2, 0x400, PT ;  /* 0x000004000200780c */ /* 0x000fda0003f04270 */
[----:B------:R-:W-:-:S04]  /*00b0*/  @P0 IADD3 R0, PT, PT, -R3, 0x400, RZ ;  /* 0x0000040003000810 */ /* 0x000fc80007ffe1ff */
[----:B------:R-:W-:-:S13]  /*00c0*/  ISETP.NE.AND P0, PT, R0, RZ, PT ;  /* 0x000000ff0000720c */ /* 0x000fda0003f05270 */
[----:B------:R-:W-:Y:S05]  /*00d0*/  @!P0 EXIT ;  /* 0x000000000000894d */ /* 0x000fea0003800000 */
[----:B------:R-:W0:Y:S02]  /*00e0*/  LDCU UR6, c[0x0][0x394] ;  /* 0x00007280ff0677ac */ /* 0x000e240008000800 */
[----:B0-----:R-:W-:-:S05]  /*00f0*/  VIADD R2, R3, UR6 ;  /* 0x0000000603027c36 */ /* 0x001fca0008000000 */
[----:B------:R-:W-:-:S04]  /*0100*/  ISETP.GE.AND P0, PT, R2, R7, PT ;  /* 0x000000070200720c */ /* 0x000fc80003f06270 */
[----:B------:R-:W-:-:S13]  /*0110*/  ISETP.LT.OR P0, PT, R0, 0x1, P0 ;  /* 0x000000010000780c */ /* 0x000fda0000701670 */
[----:B------:R-:W-:Y:S05]  /*0120*/  @P0 EXIT ;  /* 0x000000000000094d */ /* 0x000fea0003800000 */
[----:B------:R-:W-:Y:S01]  /*0130*/  UISETP.GE.AND UP0, UPT, UR6, 0x1, UPT ;  /* 0x000000010600788c */ /* 0x000fe2000bf06270 */
[----:B------:R-:W-:Y:S01]  /*0140*/  IMAD.IADD R0, R0, 0x1, R3 ;  /* 0x0000000100007824 */ /* 0x000fe200078e0203 */
[----:B------:R-:W0:Y:S07]  /*0150*/  LDCU.64 UR4, c[0x0][0x358] ;  /* 0x00006b00ff0477ac */ /* 0x000e2e0008000a00 */
[----:B------:R-:W-:Y:S05]  /*0160*/  BRA.U !UP0, `(.L_x_0) ;  /* 0x0000000108a47547 */ /* 0x000fea000b800000 */
.L_x_4:
[----:B------:R-:W1:Y:S01]  /*0170*/  LDCU.64 UR6, c[0x0][0x380] ;  /* 0x00007000ff0677ac */ /* 0x000e620008000a00 */
[----:B------:R-:W0:Y:S01]  /*0180*/  LDC.64 R4, c[0x0][0x388] ;  /* 0x0000e200ff047b82 */ /* 0x000e220000000a00 */
[----:B------:R-:W2:Y:S01]  /*0190*/  LDCU.128 UR8, c[0x0][0x380] ;  /* 0x00007000ff0877ac */ /* 0x000ea20008000c00 */
[----:B-1----:R-:W-:-:S04]  /*01a0*/  IADD3 R6, P0, PT, R3, UR6, RZ ;  /* 0x0000000603067c10 */ /* 0x002fc8000ff1e0ff */
[----:B------:R-:W-:Y:S01]  /*01b0*/  LEA.HI.X.SX32 R7, R3, UR7, 0x1, P0 ;  /* 0x0000000703077c11 */ /* 0x000fe200080f0eff */
[----:B------:R-:W1:Y:S01]  /*01c0*/  LDCU UR7, c[0x0][0x394] ;  /* 0x00007280ff0777ac */ /* 0x000e620008000800 */
[----:B0-----:R-:W3:Y:S04]  /*01d0*/  LDG.E.U8 R5, desc[UR4][R4.64] ;  /* 0x0000000404057981 */ /* 0x001ee8000c1e1100 */
[----:B------:R-:W3:Y:S01]  /*01e0*/  LDG.E.U8 R6, desc[UR4][R6.64] ;  /* 0x0000000406067981 */ /* 0x000ee2000c1e1100 */
[----:B------:R-:W-:Y:S01]  /*01f0*/  BSSY.RECONVERGENT B0, `(.L_x_1) ;  /* 0x0000014000007945 */ /* 0x000fe20003800200 */
[----:B------:R-:W-:Y:S01]  /*0200*/  IMAD.MOV.U32 R2, RZ, RZ, RZ ;  /* 0x000000ffff027224 */ /* 0x000fe200078e00ff */
[----:B---3--:R-:W-:-:S13]  /*0210*/  ISETP.NE.AND P0, PT, R6, R5, PT ;  /* 0x000000050600720c */ /* 0x008fda0003f05270 */
[----:B-12---:R-:W-:Y:S05]  /*0220*/  @P0 BRA `(.L_x_2) ;  /* 0x0000000000400947 */ /* 0x006fea0003800000 */
[----:B------:R-:W-:-:S07]  /*0230*/  IMAD.MOV.U32 R2, RZ, RZ, RZ ;  /* 0x000000ffff027224 */ /* 0x000fce00078e00ff */
.L_x_3:
[----:B------:R-:W0:Y:S01]  /*0240*/  LDCU UR6, c[0x0][0x394] ;  /* 0x00007280ff0677ac */ /* 0x000e220008000800 */
[----:B------:R-:W-:-:S05]  /*0250*/  VIADD R4, R2, 0x1 ;  /* 0x0000000102047836 */ /* 0x000fca0000000000 */
[----:B------:R-:W-:Y:S01]  /*0260*/  ISETP.NE.AND P0, PT, R4, UR7, PT ;  /* 0x0000000704007c0c */ /* 0x000fe2000bf05270 */
[----:B0-----:R-:W-:-:S12]  /*0270*/  IMAD.U32 R2, RZ, RZ, UR6 ;  /* 0x00000006ff027e24 */ /* 0x001fd8000f8e00ff */
[----:B------:R-:W-:Y:S05]  /*0280*/  @!P0 BRA `(.L_x_2) ;  /* 0x0000000000288947 */ /* 0x000fea0003800000 */
[----:B------:R-:W-:-:S04]  /*0290*/  IMAD.MOV.U32 R2, RZ, RZ, R4 ;  /* 0x000000ffff027224 */ /* 0x000fc800078e0004 */
[C---:B------:R-:W-:Y:S01]  /*02a0*/  IMAD.IADD R5, R2.reuse, 0x1, R3 ;  /* 0x0000000102057824 */ /* 0x040fe200078e0203 */
[----:B------:R-:W-:-:S04]  /*02b0*/  IADD3 R6, P1, PT, R2, UR10, RZ ;  /* 0x0000000a02067c10 */ /* 0x000fc8000ff3e0ff */
[----:B------:R-:W-:Y:S01]  /*02c0*/  IADD3 R4, P0, PT, R5, UR8, RZ ;  /* 0x0000000805047c10 */ /* 0x000fe2000ff1e0ff */
[----:B------:R-:W-:-:S03]  /*02d0*/  IMAD.X R7, RZ, RZ, UR11, P1 ;  /* 0x0000000bff077e24 */ /* 0x000fc600088e06ff */
[----:B------:R-:W-:-:S03]  /*02e0*/  LEA.HI.X.SX32 R5, R5, UR9, 0x1, P0 ;  /* 0x0000000905057c11 */ /* 0x000fc600080f0eff */
[----:B------:R-:W2:Y:S04]  /*02f0*/  LDG.E.U8 R7, desc[UR4][R6.64] ;  /* 0x0000000406077981 */ /* 0x000ea8000c1e1100 */
[----:B------:R-:W2:Y:S02]  /*0300*/  LDG.E.U8 R4, desc[UR4][R4.64] ;  /* 0x0000000404047981 */ /* 0x000ea4000c1e1100 */
[----:B--2---:R-:W-:-:S13]  /*0310*/  ISETP.NE.AND P0, PT, R4, R7, PT ;  /* 0x000000070400720c */ /* 0x004fda0003f05270 */
[----:B------:R-:W-:Y:S05]  /*0320*/  @!P0 BRA `(.L_x_3) ;  /* 0xfffffffc00c48947 */ /* 0x000fea000383ffff */
.L_x_2:
[----:B------:R-:W-:Y:S05]  /*0330*/  BSYNC.RECONVERGENT B0 ;  /* 0x0000000000007941 */ /* 0x000fea0003800200 */
.L_x_1:
[----:B------:R-:W0:Y:S01]  /*0340*/  LDCU UR6, c[0x0][0x394] ;  /* 0x00007280ff0677ac */ /* 0x000e220008000800 */
[----:B------:R-:W-:Y:S01]  /*0350*/  VIADD R3, R3, 0x1 ;  /* 0x0000000103037836 */ /* 0x000fe20000000000 */
[----:B------:R-:W1:Y:S01]  /*0360*/  LDCU UR12, c[0x0][0x390] ;  /* 0x00007200ff0c77ac */ /* 0x000e620008000800 */
[----:B0-----:R-:W-:Y:S02]  /*0370*/  ISETP.NE.AND P0, PT, R2, UR6, PT ;  /* 0x0000000602007c0c */ /* 0x001fe4000bf05270 */
[----:B------:R-:W-:-:S11]  /*0380*/  VIADD R2, R3, UR6 ;  /* 0x0000000603027c36 */ /* 0x000fd60008000000 */
[----:B------:R-:W0:Y:S01]  /*0390*/  @!P0 LDC.64 R4, c[0x4][RZ] ;  /* 0x01000000ff048b82 */ /* 0x000e220000000a00 */
[----:B------:R-:W-:-:S05]  /*03a0*/  @!P0 IMAD.MOV.U32 R7, RZ, RZ, 0x1 ;  /* 0x00000001ff078424 */ /* 0x000fca00078e00ff */
[----:B0-----:R0:W-:Y:S01]  /*03b0*/  @!P0 STG.E desc[UR4][R4.64], R7 ;  /* 0x0000000704008986 */ /* 0x0011e2000c101904 */
[----:B-1----:R-:W-:-:S04]  /*03c0*/  ISETP.GE.AND P0, PT, R2, UR12, PT ;  /* 0x0000000c02007c0c */ /* 0x002fc8000bf06270 */
[----:B------:R-:W-:-:S13]  /*03d0*/  ISETP.GE.OR P0, PT, R3, R0, P0 ;  /* 0x000000000300720c */ /* 0x000fda0000706670 */
[----:B0-----:R-:W-:Y:S05]  /*03e0*/  @P0 EXIT ;  /* 0x000000000000094d */ /* 0x001fea0003800000 */
[----:B------:R-:W-:Y:S05]  /*03f0*/  BRA `(.L_x_4) ;  /* 0xfffffffc005c7947 */ /* 0x000fea000383ffff */
.L_x_0:
[----:B------:R-:W-:Y:S01]  /*0400*/  LOP3.LUT R2, RZ, R3, RZ, 0x33, !PT ;  /* 0x00000003ff027212 */ /* 0x000fe200078e33ff */
[----:B------:R-:W-:Y:S01]  /*0410*/  BSSY.RECONVERGENT B0, `(.L_x_5) ;  /* 0x0000014000007945 */ /* 0x000fe20003800200 */
[----:B------:R-:W-:-:S03]  /*0420*/  VIADDMNMX R5, R3, 0x1, R0, !PT ;  /* 0x0000000103057846 */ /* 0x000fc60007800100 */
[C---:B------:R-:W-:Y:S02]  /*0430*/  IMAD.IADD R4, R2.reuse, 0x1, R7 ;  /* 0x0000000102047824 */ /* 0x040fe400078e0207 */
[----:B------:R-:W-:-:S05]  /*0440*/  IMAD.IADD R5, R2, 0x1, R5 ;  /* 0x0000000102057824 */ /* 0x000fca00078e0205 */
[----:B------:R-:W-:-:S04]  /*0450*/  VIADDMNMX.U32 R2, R4, -UR6, R5, PT ;  /* 0x8000000604027c46 */ /* 0x000fc8000b800005 */
[C---:B------:R-:W-:Y:S02]  /*0460*/  LOP3.LUT R4, R2.reuse, 0x3, RZ, 0xc0, !PT ;  /* 0x0000000302047812 */ /* 0x040fe400078ec0ff */
[----:B------:R-:W-:Y:S02]  /*0470*/  ISETP.GE.U32.AND P0, PT, R2, 0x3, PT ;  /* 0x000000030200780c */ /* 0x000fe40003f06070 */
[----:B------:R-:W-:-:S13]  /*0480*/  ISETP.NE.AND P1, PT, R4, 0x3, PT ;  /* 0x000000030400780c */ /* 0x000fda0003f25270 */
[----:B------:R-:W-:Y:S05]  /*0490*/  @!P1 BRA `(.L_x_6) ;  /* 0x00000000002c9947 */ /* 0x000fea0003800000 */
[----:B------:R-:W-:Y:S01]  /*04a0*/  ISETP.NE.AND P1, PT, RZ, UR6, PT ;  /* 0x00000006ff007c0c */ /* 0x000fe2000bf25270 */
[----:B------:R-:W-:-:S05]  /*04b0*/  VIADD R2, R2, 0x1 ;  /* 0x0000000102027836 */ /* 0x000fca0000000000 */
[----:B------:R-:W-:-:S05]  /*04c0*/  LOP3.LUT R2, R2, 0x3, RZ, 0xc0, !PT ;  /* 0x0000000302027812 */ /* 0x000fca00078ec0ff */
[--C-:B------:R-:W-:Y:S02]  /*04d0*/  IMAD.IADD R3, R3, 0x1, R2.reuse ;  /* 0x0000000103037824 */ /* 0x100fe400078e0202 */
[----:B------:R-:W1:Y:S01]  /*04e0*/  @!P1 LDC.64 R4, c[0x4][RZ] ;  /* 0x01000000ff049b82 */ /* 0x000e620000000a00 */
[----:B------:R-:W-:Y:S02]  /*04f0*/  @!P1 IMAD.MOV.U32 R7, RZ, RZ, 0x1 ;  /* 0x00000001ff079424 */ /* 0x000fe400078e00ff */
[----:B------:R-:W-:-:S07]  /*0500*/  IMAD.MOV R2, RZ, RZ, -R2 ;  /* 0x000000ffff027224 */ /* 0x000fce00078e0a02 */
.L_x_7:
[----:B01----:R2:W-:Y:S01]  /*0510*/  @!P1 STG.E desc[UR4][R4.64], R7 ;  /* 0x0000000704009986 */ /* 0x0035e2000c101904 */
[----:B------:R-:W-:-:S05]  /*0520*/  VIADD R2, R2, 0x1 ;  /* 0x0000000102027836 */ /* 0x000fca0000000000 */
[----:B------:R-:W-:-:S13]  /*0530*/  ISETP.NE.AND P2, PT, R2, RZ, PT ;  /* 0x000000ff0200720c */ /* 0x000fda0003f45270 */
[----:B--2---:R-:W-:Y:S05]  /*0540*/  @P2 BRA `(.L_x_7) ;  /* 0xfffffffc00f02947 */ /* 0x004fea000383ffff */
.L_x_6:
[----:B0-----:R-:W-:Y:S05]  /*0550*/  BSYNC.RECONVERGENT B0 ;  /* 0x0000000000007941 */ /* 0x001fea0003800200 */
.L_x_5:
[----:B------:R-:W-:Y:S05]  /*0560*/  @!P0 EXIT ;  /* 0x000000000000894d */ /* 0x000fea0003800000 */
[----:B------:R-:W0:Y:S02]  /*0570*/  LDCU UR6, c[0x0][0x394] ;  /* 0x00007280ff0677ac */ /* 0x000e240008000800 */
[----:B0-----:R-:W-:Y:S01]  /*0580*/  ISETP.NE.AND P1, PT, RZ, UR6, PT ;  /* 0x00000006ff007c0c */ /* 0x001fe2000bf25270 */
[----:B------:R-:W0:-:S12]  /*0590*/  LDCU.64 UR6, c[0x0][0x390] ;  /* 0x00007200ff0677ac */ /* 0x000e180008000a00 */
[----:B------:R-:W1:Y:S01]  /*05a0*/  @!P1 LDC.64 R4, c[0x4][RZ] ;  /* 0x01000000ff049b82 */ /* 0x000e620000000a00 */
[----:B------:R-:W-:-:S07]  /*05b0*/  @!P1 IMAD.MOV.U32 R7, RZ, RZ, 0x1 ;  /* 0x00000001ff079424 */ /* 0x000fce00078e00ff */
.L_x_8:
[----:B------:R-:W-:Y:S01]  /*05c0*/  VIADD R3, R3, 0x4 ;  /* 0x0000000403037836 */ /* 0x000fe20000000000 */
[----:B-1----:R1:W-:Y:S03]  /*05d0*/  @!P1 STG.E desc[UR4][R4.64], R7 ;  /* 0x0000000704009986 */ /* 0x0023e6000c101904 */
[----:B0-----:R-:W-:-:S05]  /*05e0*/  VIADD R2, R3, UR7 ;  /* 0x0000000703027c36 */ /* 0x001fca0008000000 */
[----:B------:R-:W-:-:S13]  /*05f0*/  ISETP.GE.AND P0, PT, R2, UR6, PT ;  /* 0x0000000602007c0c */ /* 0x000fda000bf06270 */
[----:B------:R-:W-:Y:S05]  /*0600*/  @P0 EXIT ;  /* 0x000000000000094d */ /* 0x000fea0003800000 */
[----:B------:R-:W-:-:S13]  /*0610*/  ISETP.GE.AND P0, PT, R3, R0, PT ;  /* 0x000000000300720c */ /* 0x000fda0003f06270 */
[----:B------:R-:W-:Y:S05]  /*0620*/  @!P0 BRA `(.L_x_8) ;  /* 0xfffffffc00e48947 */ /* 0x000fea000383ffff */
[----:B------:R-:W-:Y:S05]  /*0630*/  EXIT ;  /* 0x000000000000794d */ /* 0x000fea0003800000 */
.L_x_9:
[----:B------:R-:W-:-:S00]  /*0640*/  BRA `(.L_x_9) ;  /* 0xfffffffc00fc7947 */ /* 0x000fc0000383ffff */
[----:B------:R-:W-:-:S00]  /*0650*/  NOP ;  /* 0x0000000000007918 */ /* 0x000fc00000000000 */
        /* <DEDUP_REMOVED lines=10> */
.L_x_10:


//--------------------- .nv.shared.reserved.0     --------------------------
	.section	.nv.shared.reserved.0,"aw",@nobits
	.weak		__nv_reservedSMEM_offset_0_alias
	.size		__nv_reservedSMEM_offset_0_alias, 0, 64
	.other		__nv_reservedSMEM_offset_0_alias,@"STO_CUDA_RESERVED_SHARED STV_DEFAULT"
__nv_reservedSMEM_offset_0_alias:
	.zero		0
	.zero		64


//--------------------- .nv.global                --------------------------
	.section	.nv.global,"aw",@nobits
	.align	4
.nv.global:
	.type		isSubstring,@object
	.size		isSubstring,(.L_0 - isSubstring)
isSubstring:
	.zero		4
.L_0:


//--------------------- .nv.constant0._Z13findSubstringPKcS0_ii --------------------------
	.section	.nv.constant0._Z13findSubstringPKcS0_ii,"a",@progbits
	.sectionflags	@""
	.align	4
.nv.constant0._Z13findSubstringPKcS0_ii:
	.zero		920


//--------------------- SYMBOLS --------------------------

	.type		.nv.reservedSmem.offset0,@object
	.size		.nv.reservedSmem.offset0,0x4
